//
// Generated by NVIDIA NVVM Compiler
//
// Compiler Build ID: CL-36424714
// Cuda compilation tools, release 13.0, V13.0.88
// Based on NVVM 20.0.0
//

.version 9.0
.target sm_100
.address_size 64

	// .globl	divide

.visible .entry divide(
	.param .u64 .ptr .align 1 divide_param_0,
	.param .u64 .ptr .align 1 divide_param_1,
	.param .u64 .ptr .align 1 divide_param_2,
	.param .u32 divide_param_3
)
{
	.reg .pred 	%p<2>;
	.reg .b32 	%r<6>;
	.reg .b32 	%f<4>;
	.reg .b64 	%rd<11>;

	ld.param.u64 	%rd1, [divide_param_0];
	ld.param.u64 	%rd2, [divide_param_1];
	ld.param.u64 	%rd3, [divide_param_2];
	ld.param.u32 	%r2, [divide_param_3];
	mov.u32 	%r3, %tid.x;
	mov.u32 	%r4, %ntid.x;
	mov.u32 	%r5, %ctaid.x;
	mad.lo.s32 	%r1, %r4, %r5, %r3;
	setp.ge.s32 	%p1, %r1, %r2;
	@%p1 bra 	$L__BB0_2;
	cvta.to.global.u64 	%rd4, %rd1;
	cvta.to.global.u64 	%rd5, %rd2;
	cvta.to.global.u64 	%rd6, %rd3;
	mul.wide.s32 	%rd7, %r1, 4;
	add.s64 	%rd8, %rd4, %rd7;
	ld.global.f32 	%f1, [%rd8];
	add.s64 	%rd9, %rd5, %rd7;
	ld.global.f32 	%f2, [%rd9];
	div.rn.f32 	%f3, %f1, %f2;
	add.s64 	%rd10, %rd6, %rd7;
	st.global.f32 	[%rd10], %f3;
$L__BB0_2:
	ret;

}


// ===== COMPILED SASS (sm_100) =====

	.target	sm_100

	.elftype	@"ET_EXEC"


//--------------------- .note.nv.tkinfo           --------------------------
	.section	.note.nv.tkinfo,"",@"SHT_NOTE"
	.sectionflags	@"SHF_NOTE_NV_TKINFO"
	.tkinfo
        /*0018*/ 	.word	0x00000002
        /*0030*/ 	.string	""
        /*0030*/ 	.string	"ptxas"
        /*0030*/ 	.string	"Cuda compilation tools, release 13.0, V13.0.88"
        /*0030*/ 	.string	"Build cuda_13.0.r13.0/compiler.36424714_0"
        /*0030*/ 	.string	"-arch sm_100 -m 64 "



//--------------------- .note.nv.cuinfo           --------------------------
	.section	.note.nv.cuinfo,"",@"SHT_NOTE"
	.sectionflags	@"SHF_NOTE_NV_CUINFO"
        /*0018*/ 	.short	0x0002
        /*001a*/ 	.short	0x0064
        /*001c*/ 	.short	0x0082
	.zero		2


//--------------------- .nv.info                  --------------------------
	.section	.nv.info,"",@"SHT_CUDA_INFO"
	.align	4


	//----- nvinfo : EIATTR_REGCOUNT
	.align		4
        /*0000*/ 	.byte	0x04, 0x2f
        /*0002*/ 	.short	(.L_1 - .L_0)
	.align		4
.L_0:
        /*0004*/ 	.word	index@(divide)
        /*0008*/ 	.word	0x00000010


	//----- nvinfo : EIATTR_FRAME_SIZE
	.align		4
.L_1:
        /*000c*/ 	.byte	0x04, 0x11
        /*000e*/ 	.short	(.L_3 - .L_2)
	.align		4
.L_2:
        /*0010*/ 	.word	index@($__internal_0_$__cuda_sm3x_div_rn_noftz_f32_slowpath)
        /*0014*/ 	.word	0x00000000


	//----- nvinfo : EIATTR_FRAME_SIZE
	.align		4
.L_3:
        /*0018*/ 	.byte	0x04, 0x11
        /*001a*/ 	.short	(.L_5 - .L_4)
	.align		4
.L_4:
        /*001c*/ 	.word	index@(divide)
        /*0020*/ 	.word	0x00000000


	//----- nvinfo : EIATTR_MIN_STACK_SIZE
	.align		4
.L_5:
        /*0024*/ 	.byte	0x04, 0x12
        /*0026*/ 	.short	(.L_7 - .L_6)
	.align		4
.L_6:
        /*0028*/ 	.word	index@(divide)
        /*002c*/ 	.word	0x00000000
.L_7:


//--------------------- .nv.compat                --------------------------
	.section	.nv.compat,"",@"SHT_CUDA_COMPAT_INFO"
	.align	4
        /*0000*/ 	.byte	0x02, 0x09, 0x00, 0x00, 0x02, 0x02, 0x01, 0x00, 0x02, 0x05, 0x05, 0x00, 0x03, 0x07, 0x01, 0x01
        /*0010*/ 	.byte	0x02, 0x03, 0x00, 0x00, 0x02, 0x06, 0x01, 0x00, 0x04, 0x0b, 0x08, 0x00, 0x01, 0x00, 0x00, 0x00
        /*0020*/ 	.byte	0x00, 0x00, 0x00, 0x00


//--------------------- .nv.info.divide           --------------------------
	.section	.nv.info.divide,"",@"SHT_CUDA_INFO"
	.sectionflags	@""
	.align	4


	//----- nvinfo : EIATTR_CUDA_API_VERSION
	.align		4
        /*0000*/ 	.byte	0x04, 0x37
        /*0002*/ 	.short	(.L_9 - .L_8)
.L_8:
        /*0004*/ 	.word	0x00000082


	//----- nvinfo : EIATTR_KPARAM_INFO
	.align		4
.L_9:
        /*0008*/ 	.byte	0x04, 0x17
        /*000a*/ 	.short	(.L_11 - .L_10)
.L_10:
        /*000c*/ 	.word	0x00000000
        /*0010*/ 	.short	0x0003
        /*0012*/ 	.short	0x0018
        /*0014*/ 	.byte	0x00, 0xf0, 0x11, 0x00


	//----- nvinfo : EIATTR_KPARAM_INFO
	.align		4
.L_11:
        /*0018*/ 	.byte	0x04, 0x17
        /*001a*/ 	.short	(.L_13 - .L_12)
.L_12:
        /*001c*/ 	.word	0x00000000
        /*0020*/ 	.short	0x0002
        /*0022*/ 	.short	0x0010
        /*0024*/ 	.byte	0x00, 0xf5, 0x21, 0x00


	//----- nvinfo : EIATTR_KPARAM_INFO
	.align		4
.L_13:
        /*0028*/ 	.byte	0x04, 0x17
        /*002a*/ 	.short	(.L_15 - .L_14)
.L_14:
        /*002c*/ 	.word	0x00000000
        /*0030*/ 	.short	0x0001
        /*0032*/ 	.short	0x0008
        /*0034*/ 	.byte	0x00, 0xf5, 0x21, 0x00


	//----- nvinfo : EIATTR_KPARAM_INFO
	.align		4
.L_15:
        /*0038*/ 	.byte	0x04, 0x17
        /*003a*/ 	.short	(.L_17 - .L_16)
.L_16:
        /*003c*/ 	.word	0x00000000
        /*0040*/ 	.short	0x0000
        /*0042*/ 	.short	0x0000
        /*0044*/ 	.byte	0x00, 0xf5, 0x21, 0x00


	//----- nvinfo : EIATTR_SPARSE_MMA_MASK
	.align		4
.L_17:
        /*0048*/ 	.byte	0x03, 0x50
        /*004a*/ 	.short	0x0000


	//----- nvinfo : EIATTR_MAXREG_COUNT
	.align		4
        /*004c*/ 	.byte	0x03, 0x1b
        /*004e*/ 	.short	0x00ff


	//----- nvinfo : EIATTR_MERCURY_ISA_VERSION
	.align		4
        /*0050*/ 	.byte	0x03, 0x5f
        /*0052*/ 	.short	0x0101


	//----- nvinfo : EIATTR_VRC_CTA_INIT_COUNT
	.align		4
        /*0054*/ 	.byte	0x02, 0x4a
	.zero		1
	.zero		1


	//----- nvinfo : EIATTR_EXIT_INSTR_OFFSETS
	.align		4
        /*0058*/ 	.byte	0x04, 0x1c
        /*005a*/ 	.short	(.L_19 - .L_18)


	//   ....[0]....
.L_18:
        /*005c*/ 	.word	0x00000070


	//   ....[1]....
        /*0060*/ 	.word	0x000001f0


	//----- nvinfo : EIATTR_CRS_STACK_SIZE
	.align		4
.L_19:
        /*0064*/ 	.byte	0x04, 0x1e
        /*0066*/ 	.short	(.L_21 - .L_20)
.L_20:
        /*0068*/ 	.word	0x00000000


	//----- nvinfo : EIATTR_CBANK_PARAM_SIZE
	.align		4
.L_21:
        /*006c*/ 	.byte	0x03, 0x19
        /*006e*/ 	.short	0x001c


	//----- nvinfo : EIATTR_PARAM_CBANK
	.align		4
        /*0070*/ 	.byte	0x04, 0x0a
        /*0072*/ 	.short	(.L_23 - .L_22)
	.align		4
.L_22:
        /*0074*/ 	.word	index@(.nv.constant0.divide)
        /*0078*/ 	.short	0x0380
        /*007a*/ 	.short	0x001c


	//----- nvinfo : EIATTR_SW_WAR
	.align		4
.L_23:
        /*007c*/ 	.byte	0x04, 0x36
        /*007e*/ 	.short	(.L_25 - .L_24)
.L_24:
        /*0080*/ 	.word	0x00000008
.L_25:


//--------------------- .nv.callgraph             --------------------------
	.section	.nv.callgraph,"",@"SHT_CUDA_CALLGRAPH"
	.align	4
	.sectionentsize	8
	.align		4
        /*0000*/ 	.word	0x00000000
	.align		4
        /*0004*/ 	.word	0xffffffff
	.align		4
        /*0008*/ 	.word	0x00000000
	.align		4
        /*000c*/ 	.word	0xfffffffe
	.align		4
        /*0010*/ 	.word	0x00000000
	.align		4
        /*0014*/ 	.word	0xfffffffd
	.align		4
        /*0018*/ 	.word	0x00000000
	.align		4
        /*001c*/ 	.word	0xfffffffc


//--------------------- .text.divide              --------------------------
	.section	.text.divide,"ax",@progbits
	.align	128
        .global         divide
        .type           divide,@function
        .size           divide,(.L_x_14 - divide)
        .other          divide,@"STO_CUDA_ENTRY STV_DEFAULT"
divide:
.text.divide:
[----:B------:R-:W-:Y:S01]  /*0000*/  LDC R1, c[0x0][0x37c] ;  /* 0x0000df00ff017b82 */ /* 0x000fe20000000800 */
[----:B------:R-:W0:Y:S01]  /*0010*/  S2R R2, SR_TID.X ;  /* 0x0000000000027919 */ /* 0x000e220000002100 */
[----:B------:R-:W0:Y:S01]  /*0020*/  LDCU UR4, c[0x0][0x360] ;  /* 0x00006c00ff0477ac */ /* 0x000e220008000800 */
[----:B------:R-:W0:Y:S01]  /*0030*/  S2R R3, SR_CTAID.X ;  /* 0x0000000000037919 */ /* 0x000e220000002500 */
[----:B------:R-:W1:Y:S01]  /*0040*/  LDCU UR5, c[0x0][0x398] ;  /* 0x00007300ff0577ac */ /* 0x000e620008000800 */
[----:B0-----:R-:W-:-:S05]  /*0050*/  IMAD R2, R3, UR4, R2 ;  /* 0x0000000403027c24 */ /* 0x001fca000f8e0202 */
[----:B-1----:R-:W-:-:S13]  /*0060*/  ISETP.GE.AND P0, PT, R2, UR5, PT ;  /* 0x0000000502007c0c */ /* 0x002fda000bf06270 */
[----:B------:R-:W-:Y:S05]  /*0070*/  @P0 EXIT ;  /* 0x000000000000094d */ /* 0x000fea0003800000 */
[----:B------:R-:W0:Y:S01]  /*0080*/  LDC.64 R6, c[0x0][0x388] ;  /* 0x0000e200ff067b82 */ /* 0x000e220000000a00 */
[----:B------:R-:W1:Y:S07]  /*0090*/  LDCU.64 UR4, c[0x0][0x358] ;  /* 0x00006b00ff0477ac */ /* 0x000e6e0008000a00 */
[----:B------:R-:W2:Y:S01]  /*00a0*/  LDC.64 R4, c[0x0][0x380] ;  /* 0x0000e000ff047b82 */ /* 0x000ea20000000a00 */
[----:B0-----:R-:W-:-:S05]  /*00b0*/  IMAD.WIDE R6, R2, 0x4, R6 ;  /* 0x0000000402067825 */ /* 0x001fca00078e0206 */
[----:B-1----:R-:W3:Y:S01]  /*00c0*/  LDG.E R3, desc[UR4][R6.64] ;  /* 0x0000000406037981 */ /* 0x002ee2000c1e1900 */
[----:B--2---:R-:W-:-:S05]  /*00d0*/  IMAD.WIDE R4, R2, 0x4, R4 ;  /* 0x0000000402047825 */ /* 0x004fca00078e0204 */
[----:B------:R-:W2:Y:S01]  /*00e0*/  LDG.E R0, desc[UR4][R4.64] ;  /* 0x0000000404007981 */ /* 0x000ea2000c1e1900 */
[----:B------:R-:W-:Y:S01]  /*00f0*/  BSSY.RECONVERGENT B0, `(.L_x_0) ;  /* 0x000000c000007945 */ /* 0x000fe20003800200 */
[----:B---3--:R-:W0:Y:S08]  /*0100*/  MUFU.RCP R8, R3 ;  /* 0x0000000300087308 */ /* 0x008e300000001000 */
[----:B--2---:R-:W1:Y:S01]  /*0110*/  FCHK P0, R0, R3 ;  /* 0x0000000300007302 */ /* 0x004e620000000000 */
[----:B0-----:R-:W-:-:S04]  /*0120*/  FFMA R9, -R3, R8, 1 ;  /* 0x3f80000003097423 */ /* 0x001fc80000000108 */
[----:B------:R-:W-:-:S04]  /*0130*/  FFMA R9, R8, R9, R8 ;  /* 0x0000000908097223 */ /* 0x000fc80000000008 */
[----:B------:R-:W-:-:S04]  /*0140*/  FFMA R8, R0, R9, RZ ;  /* 0x0000000900087223 */ /* 0x000fc800000000ff */
[----:B------:R-:W-:-:S04]  /*0150*/  FFMA R10, -R3, R8, R0 ;  /* 0x00000008030a7223 */ /* 0x000fc80000000100 */
[----:B------:R-:W-:Y:S01]  /*0160*/  FFMA R9, R9, R10, R8 ;  /* 0x0000000a09097223 */ /* 0x000fe20000000008 */
[----:B-1----:R-:W-:Y:S06]  /*0170*/  @!P0 BRA `(.L_x_1) ;  /* 0x00000000000c8947 */ /* 0x002fec0003800000 */
[----:B------:R-:W-:-:S07]  /*0180*/  MOV R4, 0x1a0 ;  /* 0x000001a000047802 */ /* 0x000fce0000000f00 */
[----:B------:R-:W-:Y:S05]  /*0190*/  CALL.REL.NOINC `($__internal_0_$__cuda_sm3x_div_rn_noftz_f32_slowpath) ;  /* 0x0000000000187944 */ /* 0x000fea0003c00000 */
[----:B------:R-:W-:-:S07]  /*01a0*/  IMAD.MOV.U32 R9, RZ, RZ, R0 ;  /* 0x000000ffff097224 */ /* 0x000fce00078e0000 */
.L_x_1:
[----:B------:R-:W-:Y:S05]  /*01b0*/  BSYNC.RECONVERGENT B0 ;  /* 0x0000000000007941 */ /* 0x000fea0003800200 */
.L_x_0:
[----:B------:R-:W0:Y:S02]  /*01c0*/  LDC.64 R4, c[0x0][0x390] ;  /* 0x0000e400ff047b82 */ /* 0x000e240000000a00 */
[----:B0-----:R-:W-:-:S05]  /*01d0*/  IMAD.WIDE R2, R2, 0x4, R4 ;  /* 0x0000000402027825 */ /* 0x001fca00078e0204 */
[----:B------:R-:W-:Y:S01]  /*01e0*/  STG.E desc[UR4][R2.64], R9 ;  /* 0x0000000902007986 */ /* 0x000fe2000c101904 */
[----:B------:R-:W-:Y:S05]  /*01f0*/  EXIT ;  /* 0x000000000000794d */ /* 0x000fea0003800000 */
        .weak           $__internal_0_$__cuda_sm3x_div_rn_noftz_f32_slowpath
        .type           $__internal_0_$__cuda_sm3x_div_rn_noftz_f32_slowpath,@function
        .size           $__internal_0_$__cuda_sm3x_div_rn_noftz_f32_slowpath,(.L_x_14 - $__internal_0_$__cuda_sm3x_div_rn_noftz_f32_slowpath)
$__internal_0_$__cuda_sm3x_div_rn_noftz_f32_slowpath:
[--C-:B------:R-:W-:Y:S01]  /*0200*/  SHF.R.U32.HI R6, RZ, 0x17, R3.reuse ;  /* 0x00000017ff067819 */ /* 0x100fe20000011603 */
[----:B------:R-:W-:Y:S01]  /*0210*/  BSSY.RECONVERGENT B1, `(.L_x_2) ;  /* 0x0000064000017945 */ /* 0x000fe20003800200 */
[--C-:B------:R-:W-:Y:S01]  /*0220*/  SHF.R.U32.HI R5, RZ, 0x17, R0.reuse ;  /* 0x00000017ff057819 */ /* 0x100fe20000011600 */
[----:B------:R-:W-:Y:S01]  /*0230*/  IMAD.MOV.U32 R7, RZ, RZ, R0 ;  /* 0x000000ffff077224 */ /* 0x000fe200078e0000 */
[----:B------:R-:W-:Y:S01]  /*0240*/  LOP3.LUT R6, R6, 0xff, RZ, 0xc0, !PT ;  /* 0x000000ff06067812 */ /* 0x000fe200078ec0ff */
[----:B------:R-:W-:Y:S01]  /*0250*/  IMAD.MOV.U32 R8, RZ, RZ, R3 ;  /* 0x000000ffff087224 */ /* 0x000fe200078e0003 */
[----:B------:R-:W-:-:S03]  /*0260*/  LOP3.LUT R5, R5, 0xff, RZ, 0xc0, !PT ;  /* 0x000000ff05057812 */ /* 0x000fc600078ec0ff */
[----:B------:R-:W-:Y:S02]  /*0270*/  VIADD R11, R6, 0xffffffff ;  /* 0xffffffff060b7836 */ /* 0x000fe40000000000 */
[----:B------:R-:W-:-:S03]  /*0280*/  VIADD R10, R5, 0xffffffff ;  /* 0xffffffff050a7836 */ /* 0x000fc60000000000 */
[----:B------:R-:W-:-:S04]  /*0290*/  ISETP.GT.U32.AND P0, PT, R11, 0xfd, PT ;  /* 0x000000fd0b00780c */ /* 0x000fc80003f04070 */
[----:B------:R-:W-:-:S13]  /*02a0*/  ISETP.GT.U32.OR P0, PT, R10, 0xfd, P0 ;  /* 0x000000fd0a00780c */ /* 0x000fda0000704470 */
[----:B------:R-:W-:Y:S01]  /*02b0*/  @!P0 IMAD.MOV.U32 R9, RZ, RZ, RZ ;  /* 0x000000ffff098224 */ /* 0x000fe200078e00ff */
[----:B------:R-:W-:Y:S06]  /*02c0*/  @!P0 BRA `(.L_x_3) ;  /* 0x00000000005c8947 */ /* 0x000fec0003800000 */
[----:B------:R-:W-:Y:S02]  /*02d0*/  FSETP.GTU.FTZ.AND P0, PT, |R0|, +INF , PT ;  /* 0x7f8000000000780b */ /* 0x000fe40003f1c200 */
[----:B------:R-:W-:-:S04]  /*02e0*/  FSETP.GTU.FTZ.AND P1, PT, |R3|, +INF , PT ;  /* 0x7f8000000300780b */ /* 0x000fc80003f3c200 */
[----:B------:R-:W-:-:S13]  /*02f0*/  PLOP3.LUT P0, PT, P0, P1, PT, 0xf8, 0x8f ;  /* 0x00000000008f781c */ /* 0x000fda0000703f70 */
[----:B------:R-:W-:Y:S05]  /*0300*/  @P0 BRA `(.L_x_4) ;  /* 0x00000004004c0947 */ /* 0x000fea0003800000 */
[----:B------:R-:W-:-:S13]  /*0310*/  LOP3.LUT P0, RZ, R8, 0x7fffffff, R7, 0xc8, !PT ;  /* 0x7fffffff08ff7812 */ /* 0x000fda000780c807 */
[----:B------:R-:W-:Y:S05]  /*0320*/  @!P0 BRA `(.L_x_5) ;  /* 0x00000004003c8947 */ /* 0x000fea0003800000 */
[C---:B------:R-:W-:Y:S02]  /*0330*/  FSETP.NEU.FTZ.AND P2, PT, |R0|.reuse, +INF , PT ;  /* 0x7f8000000000780b */ /* 0x040fe40003f5d200 */
[----:B------:R-:W-:Y:S02]  /*0340*/  FSETP.NEU.FTZ.AND P1, PT, |R3|, +INF , PT ;  /* 0x7f8000000300780b */ /* 0x000fe40003f3d200 */
[----:B------:R-:W-:-:S11]  /*0350*/  FSETP.NEU.FTZ.AND P0, PT, |R0|, +INF , PT ;  /* 0x7f8000000000780b */ /* 0x000fd60003f1d200 */
[----:B------:R-:W-:Y:S05]  /*0360*/  @!P1 BRA !P2, `(.L_x_5) ;  /* 0x00000004002c9947 */ /* 0x000fea0005000000 */
[----:B------:R-:W-:-:S04]  /*0370*/  LOP3.LUT P2, RZ, R7, 0x7fffffff, RZ, 0xc0, !PT ;  /* 0x7fffffff07ff7812 */ /* 0x000fc8000784c0ff */
[----:B------:R-:W-:-:S13]  /*0380*/  PLOP3.LUT P1, PT, P1, P2, PT, 0x2f, 0xf2 ;  /* 0x0000000000f2781c */ /* 0x000fda0000f24577 */
[----:B------:R-:W-:Y:S05]  /*0390*/  @P1 BRA `(.L_x_6) ;  /* 0x0000000400181947 */ /* 0x000fea0003800000 */
[----:B------:R-:W-:-:S04]  /*03a0*/  LOP3.LUT P1, RZ, R8, 0x7fffffff, RZ, 0xc0, !PT ;  /* 0x7fffffff08ff7812 */ /* 0x000fc8000782c0ff */
[----:B------:R-:W-:-:S13]  /*03b0*/  PLOP3.LUT P0, PT, P0, P1, PT, 0x2f, 0xf2 ;  /* 0x0000000000f2781c */ /* 0x000fda0000702577 */
[----:B------:R-:W-:Y:S05]  /*03c0*/  @P0 BRA `(.L_x_7) ;  /* 0x0000000400000947 */ /* 0x000fea0003800000 */
[----:B------:R-:W-:Y:S02]  /*03d0*/  ISETP.GE.AND P0, PT, R10, RZ, PT ;  /* 0x000000ff0a00720c */ /* 0x000fe40003f06270 */
[----:B------:R-:W-:-:S11]  /*03e0*/  ISETP.GE.AND P1, PT, R11, RZ, PT ;  /* 0x000000ff0b00720c */ /* 0x000fd60003f26270 */
[----:B------:R-:W-:Y:S02]  /*03f0*/  @P0 IMAD.MOV.U32 R9, RZ, RZ, RZ ;  /* 0x000000ffff090224 */ /* 0x000fe400078e00ff */
[----:B------:R-:W-:Y:S01]  /*0400*/  @!P0 FFMA R7, R0, 1.84467440737095516160e+19, RZ ;  /* 0x5f80000000078823 */ /* 0x000fe200000000ff */
[----:B------:R-:W-:Y:S02]  /*0410*/  @!P0 IMAD.MOV.U32 R9, RZ, RZ, -0x40 ;  /* 0xffffffc0ff098424 */ /* 0x000fe400078e00ff */
[----:B------:R-:W-:Y:S02]  /*0420*/  @!P1 FFMA R8, R3, 1.84467440737095516160e+19, RZ ;  /* 0x5f80000003089823 */ /* 0x000fe400000000ff */
[----:B------:R-:W-:-:S07]  /*0430*/  @!P1 VIADD R9, R9, 0x40 ;  /* 0x0000004009099836 */ /* 0x000fce0000000000 */
.L_x_3:
[----:B------:R-:W-:Y:S01]  /*0440*/  LEA R3, R6, 0xc0800000, 0x17 ;  /* 0xc080000006037811 */ /* 0x000fe200078eb8ff */
[----:B------:R-:W-:Y:S01]  /*0450*/  VIADD R5, R5, 0xffffff81 ;  /* 0xffffff8105057836 */ /* 0x000fe20000000000 */
[----:B------:R-:W-:Y:S03]  /*0460*/  BSSY.RECONVERGENT B2, `(.L_x_8) ;  /* 0x0000035000027945 */ /* 0x000fe60003800200 */
[----:B------:R-:W-:Y:S01]  /*0470*/  IMAD.IADD R3, R8, 0x1, -R3 ;  /* 0x0000000108037824 */ /* 0x000fe200078e0a03 */
[C---:B------:R-:W-:Y:S01]  /*0480*/  IADD3 R6, PT, PT, R5.reuse, 0x7f, -R6 ;  /* 0x0000007f05067810 */ /* 0x040fe20007ffe806 */
[----:B------:R-:W-:Y:S02]  /*0490*/  IMAD R0, R5, -0x800000, R7 ;  /* 0xff80000005007824 */ /* 0x000fe400078e0207 */
[----:B------:R-:W0:Y:S01]  /*04a0*/  MUFU.RCP R8, R3 ;  /* 0x0000000300087308 */ /* 0x000e220000001000 */
[----:B------:R-:W-:Y:S01]  /*04b0*/  FADD.FTZ R11, -R3, -RZ ;  /* 0x800000ff030b7221 */ /* 0x000fe20000010100 */
[----:B------:R-:W-:-:S03]  /*04c0*/  IMAD.IADD R6, R6, 0x1, R9 ;  /* 0x0000000106067824 */ /* 0x000fc600078e0209 */
[----:B0-----:R-:W-:-:S04]  /*04d0*/  FFMA R13, R8, R11, 1 ;  /* 0x3f800000080d7423 */ /* 0x001fc8000000000b */
[----:B------:R-:W-:-:S04]  /*04e0*/  FFMA R10, R8, R13, R8 ;  /* 0x0000000d080a7223 */ /* 0x000fc80000000008 */
[----:B------:R-:W-:-:S04]  /*04f0*/  FFMA R7, R0, R10, RZ ;  /* 0x0000000a00077223 */ /* 0x000fc800000000ff */
[----:B------:R-:W-:-:S04]  /*0500*/  FFMA R8, R11, R7, R0 ;  /* 0x000000070b087223 */ /* 0x000fc80000000000 */
[----:B------:R-:W-:-:S04]  /*0510*/  FFMA R7, R10, R8, R7 ;  /* 0x000000080a077223 */ /* 0x000fc80000000007 */
[----:B------:R-:W-:-:S04]  /*0520*/  FFMA R8, R11, R7, R0 ;  /* 0x000000070b087223 */ /* 0x000fc80000000000 */
[----:B------:R-:W-:-:S05]  /*0530*/  FFMA R0, R10, R8, R7 ;  /* 0x000000080a007223 */ /* 0x000fca0000000007 */
[----:B------:R-:W-:-:S04]  /*0540*/  SHF.R.U32.HI R3, RZ, 0x17, R0 ;  /* 0x00000017ff037819 */ /* 0x000fc80000011600 */
[----:B------:R-:W-:-:S05]  /*0550*/  LOP3.LUT R3, R3, 0xff, RZ, 0xc0, !PT ;  /* 0x000000ff03037812 */ /* 0x000fca00078ec0ff */
[----:B------:R-:W-:-:S04]  /*0560*/  IMAD.IADD R9, R3, 0x1, R6 ;  /* 0x0000000103097824 */ /* 0x000fc800078e0206 */
[----:B------:R-:W-:-:S05]  /*0570*/  VIADD R3, R9, 0xffffffff ;  /* 0xffffffff09037836 */ /* 0x000fca0000000000 */
[----:B------:R-:W-:-:S13]  /*0580*/  ISETP.GE.U32.AND P0, PT, R3, 0xfe, PT ;  /* 0x000000fe0300780c */ /* 0x000fda0003f06070 */
[----:B------:R-:W-:Y:S05]  /*0590*/  @!P0 BRA `(.L_x_9) ;  /* 0x0000000000808947 */ /* 0x000fea0003800000 */
[----:B------:R-:W-:-:S13]  /*05a0*/  ISETP.GT.AND P0, PT, R9, 0xfe, PT ;  /* 0x000000fe0900780c */ /* 0x000fda0003f04270 */
[----:B------:R-:W-:Y:S05]  /*05b0*/  @P0 BRA `(.L_x_10) ;  /* 0x00000000006c0947 */ /* 0x000fea0003800000 */
[----:B------:R-:W-:-:S13]  /*05c0*/  ISETP.GE.AND P0, PT, R9, 0x1, PT ;  /* 0x000000010900780c */ /* 0x000fda0003f06270 */
[----:B------:R-:W-:Y:S05]  /*05d0*/  @P0 BRA `(.L_x_11) ;  /* 0x0000000000740947 */ /* 0x000fea0003800000 */
[----:B------:R-:W-:Y:S02]  /*05e0*/  ISETP.GE.AND P0, PT, R9, -0x18, PT ;  /* 0xffffffe80900780c */ /* 0x000fe40003f06270 */
[----:B------:R-:W-:-:S11]  /*05f0*/  LOP3.LUT R0, R0, 0x80000000, RZ, 0xc0, !PT ;  /* 0x8000000000007812 */ /* 0x000fd600078ec0ff */
[----:B------:R-:W-:Y:S05]  /*0600*/  @!P0 BRA `(.L_x_11) ;  /* 0x0000000000688947 */ /* 0x000fea0003800000 */
[CCC-:B------:R-:W-:Y:S01]  /*0610*/  FFMA.RZ R3, R10.reuse, R8.reuse, R7.reuse ;  /* 0x000000080a037223 */ /* 0x1c0fe2000000c007 */
[CCC-:B------:R-:W-:Y:S01]  /*0620*/  FFMA.RM R6, R10.reuse, R8.reuse, R7.reuse ;  /* 0x000000080a067223 */ /* 0x1c0fe20000004007 */
[C---:B------:R-:W-:Y:S02]  /*0630*/  ISETP.NE.AND P2, PT, R9.reuse, RZ, PT ;  /* 0x000000ff0900720c */ /* 0x040fe40003f45270 */
[----:B------:R-:W-:Y:S02]  /*0640*/  ISETP.NE.AND P1, PT, R9, RZ, PT ;  /* 0x000000ff0900720c */ /* 0x000fe40003f25270 */
[----:B------:R-:W-:Y:S01]  /*0650*/  LOP3.LUT R5, R3, 0x7fffff, RZ, 0xc0, !PT ;  /* 0x007fffff03057812 */ /* 0x000fe200078ec0ff */
[----:B------:R-:W-:Y:S01]  /*0660*/  FFMA.RP R3, R10, R8, R7 ;  /* 0x000000080a037223 */ /* 0x000fe20000008007 */
[----:B------:R-:W-:Y:S02]  /*0670*/  VIADD R8, R9, 0x20 ;  /* 0x0000002009087836 */ /* 0x000fe40000000000 */
[----:B------:R-:W-:Y:S01]  /*0680*/  LOP3.LUT R5, R5, 0x800000, RZ, 0xfc, !PT ;  /* 0x0080000005057812 */ /* 0x000fe200078efcff */
[----:B------:R-:W-:Y:S01]  /*0690*/  IMAD.MOV R7, RZ, RZ, -R9 ;  /* 0x000000ffff077224 */ /* 0x000fe200078e0a09 */
[----:B------:R-:W-:-:S02]  /*06a0*/  FSETP.NEU.FTZ.AND P0, PT, R3, R6, PT ;  /* 0x000000060300720b */ /* 0x000fc40003f1d000 */
[----:B------:R-:W-:Y:S02]  /*06b0*/  SHF.L.U32 R8, R5, R8, RZ ;  /* 0x0000000805087219 */ /* 0x000fe400000006ff */
[----:B------:R-:W-:Y:S02]  /*06c0*/  SEL R6, R7, RZ, P2 ;  /* 0x000000ff07067207 */ /* 0x000fe40001000000 */
[----:B------:R-:W-:Y:S02]  /*06d0*/  ISETP.NE.AND P1, PT, R8, RZ, P1 ;  /* 0x000000ff0800720c */ /* 0x000fe40000f25270 */
[----:B------:R-:W-:Y:S02]  /*06e0*/  SHF.R.U32.HI R6, RZ, R6, R5 ;  /* 0x00000006ff067219 */ /* 0x000fe40000011605 */
[----:B------:R-:W-:Y:S02]  /*06f0*/  PLOP3.LUT P0, PT, P0, P1, PT, 0xf8, 0x8f ;  /* 0x00000000008f781c */ /* 0x000fe40000703f70 */
[----:B------:R-:W-:-:S02]  /*0700*/  SHF.R.U32.HI R8, RZ, 0x1, R6 ;  /* 0x00000001ff087819 */ /* 0x000fc40000011606 */
[----:B------:R-:W-:-:S04]  /*0710*/  SEL R3, RZ, 0x1, !P0 ;  /* 0x00000001ff037807 */ /* 0x000fc80004000000 */
[----:B------:R-:W-:-:S04]  /*0720*/  LOP3.LUT R3, R3, 0x1, R8, 0xf8, !PT ;  /* 0x0000000103037812 */ /* 0x000fc800078ef808 */
[----:B------:R-:W-:-:S05]  /*0730*/  LOP3.LUT R3, R3, R6, RZ, 0xc0, !PT ;  /* 0x0000000603037212 */ /* 0x000fca00078ec0ff */
[----:B------:R-:W-:-:S05]  /*0740*/  IMAD.IADD R3, R8, 0x1, R3 ;  /* 0x0000000108037824 */ /* 0x000fca00078e0203 */
[----:B------:R-:W-:Y:S01]  /*0750*/  LOP3.LUT R0, R3, R0, RZ, 0xfc, !PT ;  /* 0x0000000003007212 */ /* 0x000fe200078efcff */
[----:B------:R-:W-:Y:S06]  /*0760*/  BRA `(.L_x_11) ;  /* 0x0000000000107947 */ /* 0x000fec0003800000 */
.L_x_10:
[----:B------:R-:W-:-:S04]  /*0770*/  LOP3.LUT R0, R0, 0x80000000, RZ, 0xc0, !PT ;  /* 0x8000000000007812 */ /* 0x000fc800078ec0ff */
[----:B------:R-:W-:Y:S01]  /*0780*/  LOP3.LUT R0, R0, 0x7f800000, RZ, 0xfc, !PT ;  /* 0x7f80000000007812 */ /* 0x000fe200078efcff */
[----:B------:R-:W-:Y:S06]  /*0790*/  BRA `(.L_x_11) ;  /* 0x0000000000047947 */ /* 0x000fec0003800000 */
.L_x_9:
[----:B------:R-:W-:-:S07]  /*07a0*/  IMAD R0, R6, 0x800000, R0 ;  /* 0x0080000006007824 */ /* 0x000fce00078e0200 */
.L_x_11:
[----:B------:R-:W-:Y:S05]  /*07b0*/  BSYNC.RECONVERGENT B2 ;  /* 0x0000000000027941 */ /* 0x000fea0003800200 */
.L_x_8:
[----:B------:R-:W-:Y:S05]  /*07c0*/  BRA `(.L_x_12) ;  /* 0x0000000000207947 */ /* 0x000fea0003800000 */
.L_x_7:
[----:B------:R-:W-:-:S04]  /*07d0*/  LOP3.LUT R0, R8, 0x80000000, R7, 0x48, !PT ;  /* 0x8000000008007812 */ /* 0x000fc800078e4807 */
[----:B------:R-:W-:Y:S01]  /*07e0*/  LOP3.LUT R0, R0, 0x7f800000, RZ, 0xfc, !PT ;  /* 0x7f80000000007812 */ /* 0x000fe200078efcff */
[----:B------:R-:W-:Y:S06]  /*07f0*/  BRA `(.L_x_12) ;  /* 0x0000000000147947 */ /* 0x000fec0003800000 */
.L_x_6:
[----:B------:R-:W-:Y:S01]  /*0800*/  LOP3.LUT R0, R8, 0x80000000, R7, 0x48, !PT ;  /* 0x8000000008007812 */ /* 0x000fe200078e4807 */
[----:B------:R-:W-:Y:S06]  /*0810*/  BRA `(.L_x_12) ;  /* 0x00000000000c7947 */ /* 0x000fec0003800000 */
.L_x_5:
[----:B------:R-:W0:Y:S01]  /*0820*/  MUFU.RSQ R0, -QNAN ;  /* 0xffc0000000007908 */ /* 0x000e220000001400 */
[----:B------:R-:W-:Y:S05]  /*0830*/  BRA `(.L_x_12) ;  /* 0x0000000000047947 */ /* 0x000fea0003800000 */
.L_x_4:
[----:B------:R-:W-:-:S07]  /*0840*/  FADD.FTZ R0, R0, R3 ;  /* 0x0000000300007221 */ /* 0x000fce0000010000 */
.L_x_12:
[----:B------:R-:W-:Y:S05]  /*0850*/  BSYNC.RECONVERGENT B1 ;  /* 0x0000000000017941 */ /* 0x000fea0003800200 */
.L_x_2:
[----:B------:R-:W-:-:S04]  /*0860*/  IMAD.MOV.U32 R5, RZ, RZ, 0x0 ;  /* 0x00000000ff057424 */ /* 0x000fc800078e00ff */
[----:B0-----:R-:W-:Y:S05]  /*0870*/  RET.REL.NODEC R4 `(divide) ;  /* 0xfffffff404e07950 */ /* 0x001fea0003c3ffff */
.L_x_13:
[----:B------:R-:W-:-:S00]  /*0880*/  BRA `(.L_x_13) ;  /* 0xfffffffc00fc7947 */ /* 0x000fc0000383ffff */
[----:B------:R-:W-:-:S00]  /*0890*/  NOP ;  /* 0x0000000000007918 */ /* 0x000fc00000000000 */
        /* <DEDUP_REMOVED lines=14> */
.L_x_14:


//--------------------- .nv.shared.reserved.0     --------------------------
	.section	.nv.shared.reserved.0,"aw",@nobits
	.weak		__nv_reservedSMEM_offset_0_alias
	.size		__nv_reservedSMEM_offset_0_alias, 0, 64
	.other		__nv_reservedSMEM_offset_0_alias,@"STO_CUDA_RESERVED_SHARED STV_DEFAULT"
__nv_reservedSMEM_offset_0_alias:
	.zero		0
	.zero		64


//--------------------- .nv.constant0.divide      --------------------------
	.section	.nv.constant0.divide,"a",@progbits
	.sectionflags	@""
	.align	4
.nv.constant0.divide:
	.zero		924


//--------------------- SYMBOLS --------------------------

	.type		.nv.reservedSmem.offset0,@object
	.size		.nv.reservedSmem.offset0,0x4
